//
// Generated by NVIDIA NVVM Compiler
//
// Compiler Build ID: CL-36424714
// Cuda compilation tools, release 13.0, V13.0.88
// Based on NVVM 20.0.0
//

.version 9.0
.target sm_100
.address_size 64

	// .globl	_Z9cuda_gemmPKfS0_Pfm
// _ZZ9cuda_gemmPKfS0_PfmE3s_a has been demoted
// _ZZ9cuda_gemmPKfS0_PfmE3s_b has been demoted
// _ZZ16count_zero_elemsPKfmPfE1y has been demoted

.visible .entry _Z9cuda_gemmPKfS0_Pfm(
	.param .u64 .ptr .align 1 _Z9cuda_gemmPKfS0_Pfm_param_0,
	.param .u64 .ptr .align 1 _Z9cuda_gemmPKfS0_Pfm_param_1,
	.param .u64 .ptr .align 1 _Z9cuda_gemmPKfS0_Pfm_param_2,
	.param .u64 _Z9cuda_gemmPKfS0_Pfm_param_3
)
{
	.reg .pred 	%p<12>;
	.reg .b32 	%r<38>;
	.reg .b32 	%f<68>;
	.reg .b64 	%rd<44>;
	// demoted variable
	.shared .align 4 .b8 _ZZ9cuda_gemmPKfS0_PfmE3s_a[4096];
	// demoted variable
	.shared .align 4 .b8 _ZZ9cuda_gemmPKfS0_PfmE3s_b[4096];
	ld.param.u64 	%rd25, [_Z9cuda_gemmPKfS0_Pfm_param_0];
	ld.param.u64 	%rd26, [_Z9cuda_gemmPKfS0_Pfm_param_1];
	ld.param.u64 	%rd27, [_Z9cuda_gemmPKfS0_Pfm_param_2];
	ld.param.u64 	%rd28, [_Z9cuda_gemmPKfS0_Pfm_param_3];
	mov.u32 	%r5, %ntid.x;
	cvt.u64.u32 	%rd1, %r5;
	mov.u32 	%r6, %ctaid.x;
	cvt.u64.u32 	%rd2, %r6;
	mov.u32 	%r7, %tid.x;
	cvt.u64.u32 	%rd39, %r7;
	setp.le.u64 	%p1, %rd28, %rd39;
	@%p1 bra 	$L__BB0_3;
	mul.lo.s64 	%rd4, %rd28, %rd2;
	cvta.to.global.u64 	%rd5, %rd25;
	cvta.to.global.u64 	%rd6, %rd26;
	mov.u32 	%r10, _ZZ9cuda_gemmPKfS0_PfmE3s_a;
	mov.u32 	%r12, _ZZ9cuda_gemmPKfS0_PfmE3s_b;
	mov.u64 	%rd38, %rd39;
$L__BB0_2:
	add.s64 	%rd29, %rd38, %rd4;
	shl.b64 	%rd30, %rd29, 2;
	add.s64 	%rd31, %rd5, %rd30;
	ld.global.f32 	%f14, [%rd31];
	cvt.u32.u64 	%r8, %rd38;
	shl.b32 	%r9, %r8, 2;
	add.s32 	%r11, %r10, %r9;
	st.shared.f32 	[%r11], %f14;
	mad.lo.s64 	%rd32, %rd38, %rd28, %rd2;
	shl.b64 	%rd33, %rd32, 2;
	add.s64 	%rd34, %rd6, %rd33;
	ld.global.f32 	%f15, [%rd34];
	add.s32 	%r13, %r12, %r9;
	st.shared.f32 	[%r13], %f15;
	add.s64 	%rd38, %rd38, %rd1;
	setp.lt.u64 	%p2, %rd38, %rd28;
	@%p2 bra 	$L__BB0_2;
$L__BB0_3:
	setp.le.u64 	%p3, %rd28, %rd39;
	bar.sync 	0;
	@%p3 bra 	$L__BB0_17;
	and.b64  	%rd9, %rd28, 7;
	add.s64 	%rd10, %rd9, -1;
	and.b64  	%rd11, %rd28, 3;
	and.b64  	%rd12, %rd28, -8;
	and.b64  	%rd13, %rd28, 1;
	cvta.to.global.u64 	%rd14, %rd27;
	mov.u32 	%r32, _ZZ9cuda_gemmPKfS0_PfmE3s_a;
	mov.u32 	%r34, _ZZ9cuda_gemmPKfS0_PfmE3s_b;
$L__BB0_5:
	setp.lt.u64 	%p4, %rd28, 8;
	mad.lo.s64 	%rd36, %rd39, %rd28, %rd2;
	shl.b64 	%rd37, %rd36, 2;
	add.s64 	%rd16, %rd14, %rd37;
	ld.global.f32 	%f67, [%rd16];
	mov.b64 	%rd42, 0;
	@%p4 bra 	$L__BB0_8;
	add.s32 	%r37, %r32, 16;
	mov.u32 	%r17, _ZZ9cuda_gemmPKfS0_PfmE3s_b;
	add.s32 	%r36, %r17, 16;
	mov.u64 	%rd40, %rd12;
$L__BB0_7:
	.pragma "nounroll";
	ld.shared.f32 	%f17, [%r37+-16];
	ld.shared.f32 	%f18, [%r36+-16];
	fma.rn.f32 	%f19, %f17, %f18, %f67;
	ld.shared.f32 	%f20, [%r37+-12];
	ld.shared.f32 	%f21, [%r36+-12];
	fma.rn.f32 	%f22, %f20, %f21, %f19;
	ld.shared.f32 	%f23, [%r37+-8];
	ld.shared.f32 	%f24, [%r36+-8];
	fma.rn.f32 	%f25, %f23, %f24, %f22;
	ld.shared.f32 	%f26, [%r37+-4];
	ld.shared.f32 	%f27, [%r36+-4];
	fma.rn.f32 	%f28, %f26, %f27, %f25;
	ld.shared.f32 	%f29, [%r37];
	ld.shared.f32 	%f30, [%r36];
	fma.rn.f32 	%f31, %f29, %f30, %f28;
	ld.shared.f32 	%f32, [%r37+4];
	ld.shared.f32 	%f33, [%r36+4];
	fma.rn.f32 	%f34, %f32, %f33, %f31;
	ld.shared.f32 	%f35, [%r37+8];
	ld.shared.f32 	%f36, [%r36+8];
	fma.rn.f32 	%f37, %f35, %f36, %f34;
	ld.shared.f32 	%f38, [%r37+12];
	ld.shared.f32 	%f39, [%r36+12];
	fma.rn.f32 	%f67, %f38, %f39, %f37;
	add.s64 	%rd40, %rd40, -8;
	add.s32 	%r37, %r37, 32;
	add.s32 	%r36, %r36, 32;
	setp.ne.s64 	%p5, %rd40, 0;
	mov.u64 	%rd42, %rd12;
	@%p5 bra 	$L__BB0_7;
$L__BB0_8:
	setp.eq.s64 	%p6, %rd9, 0;
	@%p6 bra 	$L__BB0_16;
	setp.lt.u64 	%p7, %rd10, 3;
	@%p7 bra 	$L__BB0_11;
	cvt.u32.u64 	%r18, %rd42;
	shl.b32 	%r19, %r18, 2;
	add.s32 	%r21, %r32, %r19;
	ld.shared.f32 	%f41, [%r21];
	add.s32 	%r23, %r34, %r19;
	ld.shared.f32 	%f42, [%r23];
	fma.rn.f32 	%f43, %f41, %f42, %f67;
	ld.shared.f32 	%f44, [%r21+4];
	ld.shared.f32 	%f45, [%r23+4];
	fma.rn.f32 	%f46, %f44, %f45, %f43;
	ld.shared.f32 	%f47, [%r21+8];
	ld.shared.f32 	%f48, [%r23+8];
	fma.rn.f32 	%f49, %f47, %f48, %f46;
	ld.shared.f32 	%f50, [%r21+12];
	ld.shared.f32 	%f51, [%r23+12];
	fma.rn.f32 	%f67, %f50, %f51, %f49;
	add.s64 	%rd42, %rd42, 4;
$L__BB0_11:
	setp.eq.s64 	%p8, %rd11, 0;
	@%p8 bra 	$L__BB0_16;
	setp.eq.s64 	%p9, %rd11, 1;
	@%p9 bra 	$L__BB0_14;
	cvt.u32.u64 	%r24, %rd42;
	shl.b32 	%r25, %r24, 2;
	add.s32 	%r27, %r32, %r25;
	ld.shared.f32 	%f53, [%r27];
	add.s32 	%r29, %r34, %r25;
	ld.shared.f32 	%f54, [%r29];
	fma.rn.f32 	%f55, %f53, %f54, %f67;
	ld.shared.f32 	%f56, [%r27+4];
	ld.shared.f32 	%f57, [%r29+4];
	fma.rn.f32 	%f67, %f56, %f57, %f55;
	add.s64 	%rd42, %rd42, 2;
$L__BB0_14:
	setp.eq.s64 	%p10, %rd13, 0;
	@%p10 bra 	$L__BB0_16;
	cvt.u32.u64 	%r30, %rd42;
	shl.b32 	%r31, %r30, 2;
	add.s32 	%r33, %r32, %r31;
	ld.shared.f32 	%f58, [%r33];
	add.s32 	%r35, %r34, %r31;
	ld.shared.f32 	%f59, [%r35];
	fma.rn.f32 	%f67, %f58, %f59, %f67;
$L__BB0_16:
	st.global.f32 	[%rd16], %f67;
	add.s64 	%rd39, %rd39, %rd1;
	setp.lt.u64 	%p11, %rd39, %rd28;
	@%p11 bra 	$L__BB0_5;
$L__BB0_17:
	ret;

}
	// .globl	_Z16count_zero_elemsPKfmPf
.visible .entry _Z16count_zero_elemsPKfmPf(
	.param .u64 .ptr .align 1 _Z16count_zero_elemsPKfmPf_param_0,
	.param .u64 _Z16count_zero_elemsPKfmPf_param_1,
	.param .u64 .ptr .align 1 _Z16count_zero_elemsPKfmPf_param_2
)
{
	.reg .pred 	%p<9>;
	.reg .b32 	%r<26>;
	.reg .b32 	%f<8>;
	.reg .b64 	%rd<21>;
	// demoted variable
	.shared .align 4 .b8 _ZZ16count_zero_elemsPKfmPfE1y[4096];
	ld.param.u64 	%rd11, [_Z16count_zero_elemsPKfmPf_param_0];
	ld.param.u64 	%rd12, [_Z16count_zero_elemsPKfmPf_param_1];
	ld.param.u64 	%rd13, [_Z16count_zero_elemsPKfmPf_param_2];
	mov.u32 	%r1, %ntid.x;
	mov.u32 	%r10, %tid.x;
	cvt.u64.u32 	%rd1, %r10;
	setp.le.u64 	%p1, %rd12, %rd1;
	@%p1 bra 	$L__BB1_3;
	mov.u32 	%r11, %ctaid.x;
	cvt.u64.u32 	%rd2, %r11;
	cvt.u64.u32 	%rd3, %r1;
	cvta.to.global.u64 	%rd4, %rd11;
	mov.u32 	%r14, _ZZ16count_zero_elemsPKfmPfE1y;
	mov.u64 	%rd19, %rd1;
$L__BB1_2:
	mad.lo.s64 	%rd14, %rd19, %rd12, %rd2;
	shl.b64 	%rd15, %rd14, 2;
	add.s64 	%rd16, %rd4, %rd15;
	ld.global.f32 	%f1, [%rd16];
	setp.eq.f32 	%p2, %f1, 0f00000000;
	selp.f32 	%f2, 0f3F800000, 0f00000000, %p2;
	cvt.u32.u64 	%r12, %rd19;
	shl.b32 	%r13, %r12, 2;
	add.s32 	%r15, %r14, %r13;
	st.shared.f32 	[%r15], %f2;
	add.s64 	%rd19, %rd19, %rd3;
	setp.lt.u64 	%p3, %rd19, %rd12;
	@%p3 bra 	$L__BB1_2;
$L__BB1_3:
	bar.sync 	0;
	shr.u64 	%rd17, %rd12, 1;
	cvt.u32.u64 	%r24, %rd17;
	setp.lt.s32 	%p4, %r24, 1;
	@%p4 bra 	$L__BB1_9;
	cvt.u32.u64 	%r16, %rd1;
	cvt.u64.u32 	%rd7, %r1;
	shl.b32 	%r3, %r16, 2;
	shl.b32 	%r4, %r1, 2;
	mov.u32 	%r18, _ZZ16count_zero_elemsPKfmPfE1y;
$L__BB1_5:
	cvt.u64.u32 	%rd8, %r24;
	setp.ge.u32 	%p5, %r16, %r24;
	@%p5 bra 	$L__BB1_8;
	cvt.u32.u64 	%r19, %rd8;
	shl.b32 	%r6, %r19, 2;
	mov.u32 	%r25, %r18;
	mov.u64 	%rd20, %rd1;
$L__BB1_7:
	add.s32 	%r20, %r25, %r3;
	add.s32 	%r21, %r20, %r6;
	ld.shared.f32 	%f3, [%r21];
	ld.shared.f32 	%f4, [%r20];
	add.f32 	%f5, %f3, %f4;
	st.shared.f32 	[%r20], %f5;
	add.s64 	%rd20, %rd20, %rd7;
	add.s32 	%r25, %r25, %r4;
	setp.lt.u64 	%p6, %rd20, %rd8;
	@%p6 bra 	$L__BB1_7;
$L__BB1_8:
	cvt.u32.u64 	%r22, %rd8;
	bar.sync 	0;
	shr.u32 	%r24, %r22, 1;
	setp.gt.u32 	%p7, %r22, 1;
	@%p7 bra 	$L__BB1_5;
$L__BB1_9:
	cvt.u32.u64 	%r23, %rd1;
	setp.ne.s32 	%p8, %r23, 0;
	@%p8 bra 	$L__BB1_11;
	ld.shared.f32 	%f6, [_ZZ16count_zero_elemsPKfmPfE1y];
	cvta.to.global.u64 	%rd18, %rd13;
	atom.global.add.f32 	%f7, [%rd18], %f6;
$L__BB1_11:
	ret;

}


// ===== COMPILED SASS (sm_100) =====

	.target	sm_100

	.elftype	@"ET_EXEC"


//--------------------- .note.nv.tkinfo           --------------------------
	.section	.note.nv.tkinfo,"",@"SHT_NOTE"
	.sectionflags	@"SHF_NOTE_NV_TKINFO"
	.tkinfo
        /*0018*/ 	.word	0x00000002
        /*0030*/ 	.string	""
        /*0030*/ 	.string	"ptxas"
        /*0030*/ 	.string	"Cuda compilation tools, release 13.0, V13.0.88"
        /*0030*/ 	.string	"Build cuda_13.0.r13.0/compiler.36424714_0"
        /*0030*/ 	.string	"-arch sm_100 -m 64 "



//--------------------- .note.nv.cuinfo           --------------------------
	.section	.note.nv.cuinfo,"",@"SHT_NOTE"
	.sectionflags	@"SHF_NOTE_NV_CUINFO"
        /*0018*/ 	.short	0x0002
        /*001a*/ 	.short	0x0064
        /*001c*/ 	.short	0x0082
	.zero		2


//--------------------- .nv.info                  --------------------------
	.section	.nv.info,"",@"SHT_CUDA_INFO"
	.align	4


	//----- nvinfo : EIATTR_REGCOUNT
	.align		4
        /*0000*/ 	.byte	0x04, 0x2f
        /*0002*/ 	.short	(.L_1 - .L_0)
	.align		4
.L_0:
        /*0004*/ 	.word	index@(_Z9cuda_gemmPKfS0_Pfm)
        /*0008*/ 	.word	0x00000022


	//----- nvinfo : EIATTR_FRAME_SIZE
	.align		4
.L_1:
        /*000c*/ 	.byte	0x04, 0x11
        /*000e*/ 	.short	(.L_3 - .L_2)
	.align		4
.L_2:
        /*0010*/ 	.word	index@(_Z9cuda_gemmPKfS0_Pfm)
        /*0014*/ 	.word	0x00000000


	//----- nvinfo : EIATTR_REGCOUNT
	.align		4
.L_3:
        /*0018*/ 	.byte	0x04, 0x2f
        /*001a*/ 	.short	(.L_5 - .L_4)
	.align		4
.L_4:
        /*001c*/ 	.word	index@(_Z16count_zero_elemsPKfmPf)
        /*0020*/ 	.word	0x0000000d


	//----- nvinfo : EIATTR_FRAME_SIZE
	.align		4
.L_5:
        /*0024*/ 	.byte	0x04, 0x11
        /*0026*/ 	.short	(.L_7 - .L_6)
	.align		4
.L_6:
        /*0028*/ 	.word	index@(_Z16count_zero_elemsPKfmPf)
        /*002c*/ 	.word	0x00000000


	//----- nvinfo : EIATTR_MIN_STACK_SIZE
	.align		4
.L_7:
        /*0030*/ 	.byte	0x04, 0x12
        /*0032*/ 	.short	(.L_9 - .L_8)
	.align		4
.L_8:
        /*0034*/ 	.word	index@(_Z16count_zero_elemsPKfmPf)
        /*0038*/ 	.word	0x00000000


	//----- nvinfo : EIATTR_MIN_STACK_SIZE
	.align		4
.L_9:
        /*003c*/ 	.byte	0x04, 0x12
        /*003e*/ 	.short	(.L_11 - .L_10)
	.align		4
.L_10:
        /*0040*/ 	.word	index@(_Z9cuda_gemmPKfS0_Pfm)
        /*0044*/ 	.word	0x00000000
.L_11:


//--------------------- .nv.compat                --------------------------
	.section	.nv.compat,"",@"SHT_CUDA_COMPAT_INFO"
	.align	4
        /*0000*/ 	.byte	0x02, 0x09, 0x00, 0x00, 0x02, 0x02, 0x01, 0x00, 0x02, 0x05, 0x05, 0x00, 0x03, 0x07, 0x01, 0x01
        /*0010*/ 	.byte	0x02, 0x03, 0x00, 0x00, 0x02, 0x06, 0x01, 0x00, 0x04, 0x0b, 0x08, 0x00, 0x09, 0x00, 0x00, 0x00
        /*0020*/ 	.byte	0x00, 0x00, 0x00, 0x00


//--------------------- .nv.info._Z16count_zero_elemsPKfmPf --------------------------
	.section	.nv.info._Z16count_zero_elemsPKfmPf,"",@"SHT_CUDA_INFO"
	.sectionflags	@""
	.align	4


	//----- nvinfo : EIATTR_CUDA_API_VERSION
	.align		4
        /*0000*/ 	.byte	0x04, 0x37
        /*0002*/ 	.short	(.L_13 - .L_12)
.L_12:
        /*0004*/ 	.word	0x00000082


	//----- nvinfo : EIATTR_KPARAM_INFO
	.align		4
.L_13:
        /*0008*/ 	.byte	0x04, 0x17
        /*000a*/ 	.short	(.L_15 - .L_14)
.L_14:
        /*000c*/ 	.word	0x00000000
        /*0010*/ 	.short	0x0002
        /*0012*/ 	.short	0x0010
        /*0014*/ 	.byte	0x00, 0xf5, 0x21, 0x00


	//----- nvinfo : EIATTR_KPARAM_INFO
	.align		4
.L_15:
        /*0018*/ 	.byte	0x04, 0x17
        /*001a*/ 	.short	(.L_17 - .L_16)
.L_16:
        /*001c*/ 	.word	0x00000000
        /*0020*/ 	.short	0x0001
        /*0022*/ 	.short	0x0008
        /*0024*/ 	.byte	0x00, 0xf0, 0x21, 0x00


	//----- nvinfo : EIATTR_KPARAM_INFO
	.align		4
.L_17:
        /*0028*/ 	.byte	0x04, 0x17
        /*002a*/ 	.short	(.L_19 - .L_18)
.L_18:
        /*002c*/ 	.word	0x00000000
        /*0030*/ 	.short	0x0000
        /*0032*/ 	.short	0x0000
        /*0034*/ 	.byte	0x00, 0xf5, 0x21, 0x00


	//----- nvinfo : EIATTR_SPARSE_MMA_MASK
	.align		4
.L_19:
        /*0038*/ 	.byte	0x03, 0x50
        /*003a*/ 	.short	0x0000


	//----- nvinfo : EIATTR_MAXREG_COUNT
	.align		4
        /*003c*/ 	.byte	0x03, 0x1b
        /*003e*/ 	.short	0x00ff


	//----- nvinfo : EIATTR_NUM_BARRIERS
	.align		4
        /*0040*/ 	.byte	0x02, 0x4c
        /*0042*/ 	.byte	0x01
	.zero		1


	//----- nvinfo : EIATTR_MERCURY_ISA_VERSION
	.align		4
        /*0044*/ 	.byte	0x03, 0x5f
        /*0046*/ 	.short	0x0101


	//----- nvinfo : EIATTR_VRC_CTA_INIT_COUNT
	.align		4
        /*0048*/ 	.byte	0x02, 0x4a
	.zero		1
	.zero		1


	//----- nvinfo : EIATTR_EXIT_INSTR_OFFSETS
	.align		4
        /*004c*/ 	.byte	0x04, 0x1c
        /*004e*/ 	.short	(.L_21 - .L_20)


	//   ....[0]....
.L_20:
        /*0050*/ 	.word	0x00000420


	//   ....[1]....
        /*0054*/ 	.word	0x00000490


	//----- nvinfo : EIATTR_CRS_STACK_SIZE
	.align		4
.L_21:
        /*0058*/ 	.byte	0x04, 0x1e
        /*005a*/ 	.short	(.L_23 - .L_22)
.L_22:
        /*005c*/ 	.word	0x00000000


	//----- nvinfo : EIATTR_CBANK_PARAM_SIZE
	.align		4
.L_23:
        /*0060*/ 	.byte	0x03, 0x19
        /*0062*/ 	.short	0x0018


	//----- nvinfo : EIATTR_PARAM_CBANK
	.align		4
        /*0064*/ 	.byte	0x04, 0x0a
        /*0066*/ 	.short	(.L_25 - .L_24)
	.align		4
.L_24:
        /*0068*/ 	.word	index@(.nv.constant0._Z16count_zero_elemsPKfmPf)
        /*006c*/ 	.short	0x0380
        /*006e*/ 	.short	0x0018


	//----- nvinfo : EIATTR_SW_WAR
	.align		4
.L_25:
        /*0070*/ 	.byte	0x04, 0x36
        /*0072*/ 	.short	(.L_27 - .L_26)
.L_26:
        /*0074*/ 	.word	0x00000008
.L_27:


//--------------------- .nv.info._Z9cuda_gemmPKfS0_Pfm --------------------------
	.section	.nv.info._Z9cuda_gemmPKfS0_Pfm,"",@"SHT_CUDA_INFO"
	.sectionflags	@""
	.align	4


	//----- nvinfo : EIATTR_CUDA_API_VERSION
	.align		4
        /*0000*/ 	.byte	0x04, 0x37
        /*0002*/ 	.short	(.L_29 - .L_28)
.L_28:
        /*0004*/ 	.word	0x00000082


	//----- nvinfo : EIATTR_KPARAM_INFO
	.align		4
.L_29:
        /*0008*/ 	.byte	0x04, 0x17
        /*000a*/ 	.short	(.L_31 - .L_30)
.L_30:
        /*000c*/ 	.word	0x00000000
        /*0010*/ 	.short	0x0003
        /*0012*/ 	.short	0x0018
        /*0014*/ 	.byte	0x00, 0xf0, 0x21, 0x00


	//----- nvinfo : EIATTR_KPARAM_INFO
	.align		4
.L_31:
        /*0018*/ 	.byte	0x04, 0x17
        /*001a*/ 	.short	(.L_33 - .L_32)
.L_32:
        /*001c*/ 	.word	0x00000000
        /*0020*/ 	.short	0x0002
        /*0022*/ 	.short	0x0010
        /*0024*/ 	.byte	0x00, 0xf5, 0x21, 0x00


	//----- nvinfo : EIATTR_KPARAM_INFO
	.align		4
.L_33:
        /*0028*/ 	.byte	0x04, 0x17
        /*002a*/ 	.short	(.L_35 - .L_34)
.L_34:
        /*002c*/ 	.word	0x00000000
        /*0030*/ 	.short	0x0001
        /*0032*/ 	.short	0x0008
        /*0034*/ 	.byte	0x00, 0xf5, 0x21, 0x00


	//----- nvinfo : EIATTR_KPARAM_INFO
	.align		4
.L_35:
        /*0038*/ 	.byte	0x04, 0x17
        /*003a*/ 	.short	(.L_37 - .L_36)
.L_36:
        /*003c*/ 	.word	0x00000000
        /*0040*/ 	.short	0x0000
        /*0042*/ 	.short	0x0000
        /*0044*/ 	.byte	0x00, 0xf5, 0x21, 0x00


	//----- nvinfo : EIATTR_SPARSE_MMA_MASK
	.align		4
.L_37:
        /*0048*/ 	.byte	0x03, 0x50
        /*004a*/ 	.short	0x0000


	//----- nvinfo : EIATTR_MAXREG_COUNT
	.align		4
        /*004c*/ 	.byte	0x03, 0x1b
        /*004e*/ 	.short	0x00ff


	//----- nvinfo : EIATTR_NUM_BARRIERS
	.align		4
        /*0050*/ 	.byte	0x02, 0x4c
        /*0052*/ 	.byte	0x01
	.zero		1


	//----- nvinfo : EIATTR_MERCURY_ISA_VERSION
	.align		4
        /*0054*/ 	.byte	0x03, 0x5f
        /*0056*/ 	.short	0x0101


	//----- nvinfo : EIATTR_VRC_CTA_INIT_COUNT
	.align		4
        /*0058*/ 	.byte	0x02, 0x4a
	.zero		1
	.zero		1


	//----- nvinfo : EIATTR_EXIT_INSTR_OFFSETS
	.align		4
        /*005c*/ 	.byte	0x04, 0x1c
        /*005e*/ 	.short	(.L_39 - .L_38)


	//   ....[0]....
.L_38:
        /*0060*/ 	.word	0x000002f0


	//   ....[1]....
        /*0064*/ 	.word	0x00000920


	//----- nvinfo : EIATTR_CRS_STACK_SIZE
	.align		4
.L_39:
        /*0068*/ 	.byte	0x04, 0x1e
        /*006a*/ 	.short	(.L_41 - .L_40)
.L_40:
        /*006c*/ 	.word	0x00000000


	//----- nvinfo : EIATTR_CBANK_PARAM_SIZE
	.align		4
.L_41:
        /*0070*/ 	.byte	0x03, 0x19
        /*0072*/ 	.short	0x0020


	//----- nvinfo : EIATTR_PARAM_CBANK
	.align		4
        /*0074*/ 	.byte	0x04, 0x0a
        /*0076*/ 	.short	(.L_43 - .L_42)
	.align		4
.L_42:
        /*0078*/ 	.word	index@(.nv.constant0._Z9cuda_gemmPKfS0_Pfm)
        /*007c*/ 	.short	0x0380
        /*007e*/ 	.short	0x0020


	//----- nvinfo : EIATTR_SW_WAR
	.align		4
.L_43:
        /*0080*/ 	.byte	0x04, 0x36
        /*0082*/ 	.short	(.L_45 - .L_44)
.L_44:
        /*0084*/ 	.word	0x00000008
.L_45:


//--------------------- .nv.callgraph             --------------------------
	.section	.nv.callgraph,"",@"SHT_CUDA_CALLGRAPH"
	.align	4
	.sectionentsize	8
	.align		4
        /*0000*/ 	.word	0x00000000
	.align		4
        /*0004*/ 	.word	0xffffffff
	.align		4
        /*0008*/ 	.word	0x00000000
	.align		4
        /*000c*/ 	.word	0xfffffffe
	.align		4
        /*0010*/ 	.word	0x00000000
	.align		4
        /*0014*/ 	.word	0xfffffffd
	.align		4
        /*0018*/ 	.word	0x00000000
	.align		4
        /*001c*/ 	.word	0xfffffffc


//--------------------- .text._Z16count_zero_elemsPKfmPf --------------------------
	.section	.text._Z16count_zero_elemsPKfmPf,"ax",@progbits
	.align	128
        .global         _Z16count_zero_elemsPKfmPf
        .type           _Z16count_zero_elemsPKfmPf,@function
        .size           _Z16count_zero_elemsPKfmPf,(.L_x_19 - _Z16count_zero_elemsPKfmPf)
        .other          _Z16count_zero_elemsPKfmPf,@"STO_CUDA_ENTRY STV_DEFAULT"
_Z16count_zero_elemsPKfmPf:
.text._Z16count_zero_elemsPKfmPf:
[----:B------:R-:W-:Y:S01]  /*0000*/  LDC R1, c[0x0][0x37c] ;  /* 0x0000df00ff017b82 */ /* 0x000fe20000000800 */
[----:B------:R-:W0:Y:S01]  /*0010*/  S2R R0, SR_TID.X ;  /* 0x0000000000007919 */ /* 0x000e220000002100 */
[----:B------:R-:W0:Y:S06]  /*0020*/  LDCU.64 UR4, c[0x0][0x388] ;  /* 0x00007100ff0477ac */ /* 0x000e2c0008000a00 */
[----:B------:R-:W1:Y:S01]  /*0030*/  LDC R2, c[0x0][0x360] ;  /* 0x0000d800ff027b82 */ /* 0x000e620000000800 */
[----:B------:R-:W-:Y:S01]  /*0040*/  BSSY.RECONVERGENT B0, `(.L_x_0) ;  /* 0x000001d000007945 */ /* 0x000fe20003800200 */
[----:B------:R-:W2:Y:S01]  /*0050*/  LDCU.64 UR8, c[0x0][0x358] ;  /* 0x00006b00ff0877ac */ /* 0x000ea20008000a00 */
[----:B------:R-:W3:Y:S01]  /*0060*/  LDCU.64 UR6, c[0x0][0x380] ;  /* 0x00007000ff0677ac */ /* 0x000ee20008000a00 */
[----:B0-----:R-:W-:-:S04]  /*0070*/  ISETP.GE.U32.AND P0, PT, R0, UR4, PT ;  /* 0x0000000400007c0c */ /* 0x001fc8000bf06070 */
[----:B------:R-:W-:-:S13]  /*0080*/  ISETP.GE.U32.AND.EX P0, PT, RZ, UR5, PT, P0 ;  /* 0x00000005ff007c0c */ /* 0x000fda000bf06100 */
[----:B--23--:R-:W-:Y:S05]  /*0090*/  @P0 BRA `(.L_x_1) ;  /* 0x00000000005c0947 */ /* 0x00cfea0003800000 */
[----:B------:R-:W0:Y:S01]  /*00a0*/  S2R R4, SR_CgaCtaId ;  /* 0x0000000000047919 */ /* 0x000e220000008800 */
[----:B------:R-:W-:Y:S01]  /*00b0*/  MOV R3, 0x400 ;  /* 0x0000040000037802 */ /* 0x000fe20000000f00 */
[----:B------:R-:W-:Y:S01]  /*00c0*/  IMAD.MOV.U32 R9, RZ, RZ, R0 ;  /* 0x000000ffff097224 */ /* 0x000fe200078e0000 */
[----:B------:R-:W2:Y:S01]  /*00d0*/  S2R R8, SR_CTAID.X ;  /* 0x0000000000087919 */ /* 0x000ea20000002500 */
[----:B------:R-:W-:Y:S01]  /*00e0*/  IMAD.MOV.U32 R10, RZ, RZ, RZ ;  /* 0x000000ffff0a7224 */ /* 0x000fe200078e00ff */
[----:B0-----:R-:W-:-:S07]  /*00f0*/  LEA R3, R4, R3, 0x18 ;  /* 0x0000000304037211 */ /* 0x001fce00078ec0ff */
.L_x_2:
[----:B------:R-:W-:Y:S02]  /*0100*/  IMAD R6, R10, UR4, RZ ;  /* 0x000000040a067c24 */ /* 0x000fe4000f8e02ff */
[----:B0-2---:R-:W-:Y:S02]  /*0110*/  IMAD.MOV.U32 R4, RZ, RZ, R8 ;  /* 0x000000ffff047224 */ /* 0x005fe400078e0008 */
[----:B------:R-:W-:Y:S02]  /*0120*/  IMAD.MOV.U32 R5, RZ, RZ, RZ ;  /* 0x000000ffff057224 */ /* 0x000fe400078e00ff */
[C---:B------:R-:W-:Y:S02]  /*0130*/  IMAD R7, R9.reuse, UR5, R6 ;  /* 0x0000000509077c24 */ /* 0x040fe4000f8e0206 */
[----:B------:R-:W-:-:S04]  /*0140*/  IMAD.WIDE.U32 R4, R9, UR4, R4 ;  /* 0x0000000409047c25 */ /* 0x000fc8000f8e0004 */
[----:B------:R-:W-:Y:S01]  /*0150*/  IMAD.IADD R5, R5, 0x1, R7 ;  /* 0x0000000105057824 */ /* 0x000fe200078e0207 */
[----:B------:R-:W-:-:S04]  /*0160*/  LEA R6, P0, R4, UR6, 0x2 ;  /* 0x0000000604067c11 */ /* 0x000fc8000f8010ff */
[----:B------:R-:W-:-:S05]  /*0170*/  LEA.HI.X R7, R4, UR7, R5, 0x2, P0 ;  /* 0x0000000704077c11 */ /* 0x000fca00080f1405 */
[----:B------:R-:W2:Y:S01]  /*0180*/  LDG.E R6, desc[UR8][R6.64] ;  /* 0x0000000806067981 */ /* 0x000ea2000c1e1900 */
[----:B------:R-:W-:Y:S01]  /*0190*/  IMAD R5, R9, 0x4, R3 ;  /* 0x0000000409057824 */ /* 0x000fe200078e0203 */
[----:B-1----:R-:W-:-:S05]  /*01a0*/  IADD3 R9, P0, PT, R2, R9, RZ ;  /* 0x0000000902097210 */ /* 0x002fca0007f1e0ff */
[----:B------:R-:W-:Y:S01]  /*01b0*/  IMAD.X R10, RZ, RZ, R10, P0 ;  /* 0x000000ffff0a7224 */ /* 0x000fe200000e060a */
[----:B------:R-:W-:-:S04]  /*01c0*/  ISETP.GE.U32.AND P0, PT, R9, UR4, PT ;  /* 0x0000000409007c0c */ /* 0x000fc8000bf06070 */
[----:B------:R-:W-:Y:S02]  /*01d0*/  ISETP.GE.U32.AND.EX P0, PT, R10, UR5, PT, P0 ;  /* 0x000000050a007c0c */ /* 0x000fe4000bf06100 */
[----:B--2---:R-:W-:-:S05]  /*01e0*/  FSET.BF.EQ.AND R4, R6, RZ, PT ;  /* 0x000000ff0604720a */ /* 0x004fca0003802000 */
[----:B------:R0:W-:Y:S06]  /*01f0*/  STS [R5], R4 ;  /* 0x0000000405007388 */ /* 0x0001ec0000000800 */
[----:B------:R-:W-:Y:S05]  /*0200*/  @!P0 BRA `(.L_x_2) ;  /* 0xfffffffc00bc8947 */ /* 0x000fea000383ffff */
.L_x_1:
[----:B------:R-:W-:Y:S05]  /*0210*/  BSYNC.RECONVERGENT B0 ;  /* 0x0000000000007941 */ /* 0x000fea0003800200 */
.L_x_0:
[----:B------:R-:W-:Y:S01]  /*0220*/  BAR.SYNC.DEFER_BLOCKING 0x0 ;  /* 0x0000000000007b1d */ /* 0x000fe20000010000 */
[----:B------:R-:W-:-:S04]  /*0230*/  USHF.R.U64 UR4, UR4, 0x1, UR5 ;  /* 0x0000000104047899 */ /* 0x000fc80008001205 */
[----:B------:R-:W-:-:S09]  /*0240*/  UISETP.GE.AND UP0, UPT, UR4, 0x1, UPT ;  /* 0x000000010400788c */ /* 0x000fd2000bf06270 */
[----:B------:R-:W-:Y:S05]  /*0250*/  BRA.U !UP0, `(.L_x_3) ;  /* 0x00000001086c7547 */ /* 0x000fea000b800000 */
[----:B------:R-:W2:Y:S01]  /*0260*/  S2UR UR6, SR_CgaCtaId ;  /* 0x00000000000679c3 */ /* 0x000ea20000008800 */
[----:B------:R-:W-:Y:S01]  /*0270*/  MOV R3, UR4 ;  /* 0x0000000400037c02 */ /* 0x000fe20008000f00 */
[----:B------:R-:W-:Y:S02]  /*0280*/  UMOV UR5, 0x400 ;  /* 0x0000040000057882 */ /* 0x000fe40000000000 */
[----:B--2---:R-:W-:-:S12]  /*0290*/  ULEA UR5, UR6, UR5, 0x18 ;  /* 0x0000000506057291 */ /* 0x004fd8000f8ec0ff */
.L_x_7:
[----:B------:R-:W-:Y:S01]  /*02a0*/  ISETP.GE.U32.AND P0, PT, R0, R3, PT ;  /* 0x000000030000720c */ /* 0x000fe20003f06070 */
[----:B------:R-:W-:-:S12]  /*02b0*/  BSSY.RECONVERGENT B0, `(.L_x_4) ;  /* 0x0000011000007945 */ /* 0x000fd80003800200 */
[----:B--2---:R-:W-:Y:S05]  /*02c0*/  @P0 BRA `(.L_x_5) ;  /* 0x00000000003c0947 */ /* 0x004fea0003800000 */
[----:B0-----:R-:W-:Y:S02]  /*02d0*/  IMAD.U32 R5, RZ, RZ, UR5 ;  /* 0x00000005ff057e24 */ /* 0x001fe4000f8e00ff */
[----:B------:R-:W-:Y:S02]  /*02e0*/  IMAD.MOV.U32 R8, RZ, RZ, R0 ;  /* 0x000000ffff087224 */ /* 0x000fe400078e0000 */
[----:B------:R-:W-:-:S07]  /*02f0*/  IMAD.MOV.U32 R9, RZ, RZ, RZ ;  /* 0x000000ffff097224 */ /* 0x000fce00078e00ff */
.L_x_6:
[--C-:B--2---:R-:W-:Y:S01]  /*0300*/  IMAD R4, R0, 0x4, R5.reuse ;  /* 0x0000000400047824 */ /* 0x104fe200078e0205 */
[C---:B-1----:R-:W-:Y:S01]  /*0310*/  IADD3 R8, P0, PT, R2.reuse, R8, RZ ;  /* 0x0000000802087210 */ /* 0x042fe20007f1e0ff */
[----:B------:R-:W-:-:S03]  /*0320*/  IMAD R5, R2, 0x4, R5 ;  /* 0x0000000402057824 */ /* 0x000fc600078e0205 */
[----:B------:R-:W-:Y:S01]  /*0330*/  LEA R6, R3, R4, 0x2 ;  /* 0x0000000403067211 */ /* 0x000fe200078e10ff */
[----:B------:R-:W-:Y:S01]  /*0340*/  LDS R7, [R4] ;  /* 0x0000000004077984 */ /* 0x000fe20000000800 */
[----:B------:R-:W-:Y:S01]  /*0350*/  IMAD.X R9, RZ, RZ, R9, P0 ;  /* 0x000000ffff097224 */ /* 0x000fe200000e0609 */
[----:B------:R-:W-:-:S03]  /*0360*/  ISETP.GE.U32.AND P0, PT, R8, R3, PT ;  /* 0x000000030800720c */ /* 0x000fc60003f06070 */
[----:B------:R-:W0:Y:S01]  /*0370*/  LDS R6, [R6] ;  /* 0x0000000006067984 */ /* 0x000e220000000800 */
[----:B------:R-:W-:Y:S01]  /*0380*/  ISETP.GE.U32.AND.EX P0, PT, R9, RZ, PT, P0 ;  /* 0x000000ff0900720c */ /* 0x000fe20003f06100 */
[----:B0-----:R-:W-:-:S05]  /*0390*/  FADD R7, R6, R7 ;  /* 0x0000000706077221 */ /* 0x001fca0000000000 */
[----:B------:R2:W-:Y:S07]  /*03a0*/  STS [R4], R7 ;  /* 0x0000000704007388 */ /* 0x0005ee0000000800 */
[----:B------:R-:W-:Y:S05]  /*03b0*/  @!P0 BRA `(.L_x_6) ;  /* 0xfffffffc00d08947 */ /* 0x000fea000383ffff */
.L_x_5:
[----:B------:R-:W-:Y:S05]  /*03c0*/  BSYNC.RECONVERGENT B0 ;  /* 0x0000000000007941 */ /* 0x000fea0003800200 */
.L_x_4:
[----:B------:R-:W-:Y:S01]  /*03d0*/  BAR.SYNC.DEFER_BLOCKING 0x0 ;  /* 0x0000000000007b1d */ /* 0x000fe20000010000 */
[----:B------:R-:W-:Y:S02]  /*03e0*/  ISETP.GT.U32.AND P0, PT, R3, 0x1, PT ;  /* 0x000000010300780c */ /* 0x000fe40003f04070 */
[----:B------:R-:W-:-:S11]  /*03f0*/  SHF.R.U32.HI R3, RZ, 0x1, R3 ;  /* 0x00000001ff037819 */ /* 0x000fd60000011603 */
[----:B------:R-:W-:Y:S05]  /*0400*/  @P0 BRA `(.L_x_7) ;  /* 0xfffffffc00a40947 */ /* 0x000fea000383ffff */
.L_x_3:
[----:B------:R-:W-:-:S13]  /*0410*/  ISETP.NE.AND P0, PT, R0, RZ, PT ;  /* 0x000000ff0000720c */ /* 0x000fda0003f05270 */
[----:B------:R-:W-:Y:S05]  /*0420*/  @P0 EXIT ;  /* 0x000000000000094d */ /* 0x000fea0003800000 */
[----:B------:R-:W3:Y:S01]  /*0430*/  S2UR UR5, SR_CgaCtaId ;  /* 0x00000000000579c3 */ /* 0x000ee20000008800 */
[----:B------:R-:W-:-:S07]  /*0440*/  UMOV UR4, 0x400 ;  /* 0x0000040000047882 */ /* 0x000fce0000000000 */
[----:B-1----:R-:W1:Y:S01]  /*0450*/  LDC.64 R2, c[0x0][0x390] ;  /* 0x0000e400ff027b82 */ /* 0x002e620000000a00 */
[----:B---3--:R-:W-:-:S09]  /*0460*/  ULEA UR4, UR5, UR4, 0x18 ;  /* 0x0000000405047291 */ /* 0x008fd2000f8ec0ff */
[----:B0-----:R-:W1:Y:S04]  /*0470*/  LDS R5, [UR4] ;  /* 0x00000004ff057984 */ /* 0x001e680008000800 */
[----:B-1----:R-:W-:Y:S01]  /*0480*/  REDG.E.ADD.F32.FTZ.RN.STRONG.GPU desc[UR8][R2.64], R5 ;  /* 0x00000005020079a6 */ /* 0x002fe2000c12f308 */
[----:B------:R-:W-:Y:S05]  /*0490*/  EXIT ;  /* 0x000000000000794d */ /* 0x000fea0003800000 */
.L_x_8:
[----:B------:R-:W-:-:S00]  /*04a0*/  BRA `(.L_x_8) ;  /* 0xfffffffc00fc7947 */ /* 0x000fc0000383ffff */
[----:B------:R-:W-:-:S00]  /*04b0*/  NOP ;  /* 0x0000000000007918 */ /* 0x000fc00000000000 */
        /* <DEDUP_REMOVED lines=12> */
.L_x_19:


//--------------------- .text._Z9cuda_gemmPKfS0_Pfm --------------------------
	.section	.text._Z9cuda_gemmPKfS0_Pfm,"ax",@progbits
	.align	128
        .global         _Z9cuda_gemmPKfS0_Pfm
        .type           _Z9cuda_gemmPKfS0_Pfm,@function
        .size           _Z9cuda_gemmPKfS0_Pfm,(.L_x_20 - _Z9cuda_gemmPKfS0_Pfm)
        .other          _Z9cuda_gemmPKfS0_Pfm,@"STO_CUDA_ENTRY STV_DEFAULT"
_Z9cuda_gemmPKfS0_Pfm:
.text._Z9cuda_gemmPKfS0_Pfm:
[----:B------:R-:W-:Y:S01]  /*0000*/  LDC R1, c[0x0][0x37c] ;  /* 0x0000df00ff017b82 */ /* 0x000fe20000000800 */
[----:B------:R-:W0:Y:S07]  /*0010*/  S2R R3, SR_TID.X ;  /* 0x0000000000037919 */ /* 0x000e2e0000002100 */
[----:B------:R-:W0:Y:S01]  /*0020*/  LDC.64 R4, c[0x0][0x398] ;  /* 0x0000e600ff047b82 */ /* 0x000e220000000a00 */
[----:B------:R-:W-:Y:S01]  /*0030*/  IMAD.MOV.U32 R20, RZ, RZ, RZ ;  /* 0x000000ffff147224 */ /* 0x000fe200078e00ff */
[----:B------:R-:W1:Y:S01]  /*0040*/  LDCU.64 UR8, c[0x0][0x358] ;  /* 0x00006b00ff0877ac */ /* 0x000e620008000a00 */
[----:B------:R-:W-:Y:S01]  /*0050*/  BSSY.RECONVERGENT B0, `(.L_x_9) ;  /* 0x0000028000007945 */ /* 0x000fe20003800200 */
[----:B------:R-:W2:Y:S04]  /*0060*/  LDCU UR10, c[0x0][0x360] ;  /* 0x00006c00ff0a77ac */ /* 0x000ea80008000800 */
[----:B------:R-:W3:Y:S01]  /*0070*/  S2UR UR4, SR_CTAID.X ;  /* 0x00000000000479c3 */ /* 0x000ee20000002500 */
[----:B------:R-:W4:Y:S01]  /*0080*/  LDCU.128 UR12, c[0x0][0x380] ;  /* 0x00007000ff0c77ac */ /* 0x000f220008000c00 */
[----:B0-----:R-:W-:-:S02]  /*0090*/  ISETP.GE.U32.AND P1, PT, R3, R4, PT ;  /* 0x000000040300720c */ /* 0x001fc40003f26070 */
[----:B------:R-:W-:Y:S02]  /*00a0*/  ISETP.GE.U32.AND P0, PT, R3, R4, PT ;  /* 0x000000040300720c */ /* 0x000fe40003f06070 */
[-C--:B------:R-:W-:Y:S02]  /*00b0*/  ISETP.GE.U32.AND.EX P1, PT, RZ, R5.reuse, PT, P1 ;  /* 0x00000005ff00720c */ /* 0x080fe40003f26110 */
[----:B------:R-:W-:-:S11]  /*00c0*/  ISETP.GE.U32.AND.EX P0, PT, R20, R5, PT, P0 ;  /* 0x000000051400720c */ /* 0x000fd60003f06100 */
[----:B-1234-:R-:W-:Y:S05]  /*00d0*/  @P1 BRA `(.L_x_10) ;  /* 0x00000000007c1947 */ /* 0x01efea0003800000 */
[----:B------:R-:W0:Y:S01]  /*00e0*/  S2R R7, SR_CgaCtaId ;  /* 0x0000000000077919 */ /* 0x000e220000008800 */
[----:B------:R-:W-:Y:S01]  /*00f0*/  MOV R0, 0x400 ;  /* 0x0000040000007802 */ /* 0x000fe20000000f00 */
[----:B------:R-:W-:Y:S02]  /*0100*/  IMAD.MOV.U32 R15, RZ, RZ, R3 ;  /* 0x000000ffff0f7224 */ /* 0x000fe400078e0003 */
[----:B------:R-:W-:Y:S02]  /*0110*/  IMAD.MOV.U32 R14, RZ, RZ, R20 ;  /* 0x000000ffff0e7224 */ /* 0x000fe400078e0014 */
[----:B------:R-:W-:Y:S01]  /*0120*/  VIADD R2, R0, 0x1000 ;  /* 0x0000100000027836 */ /* 0x000fe20000000000 */
[----:B0-----:R-:W-:-:S04]  /*0130*/  LEA R0, R7, R0, 0x18 ;  /* 0x0000000007007211 */ /* 0x001fc800078ec0ff */
[----:B------:R-:W-:-:S07]  /*0140*/  LEA R2, R7, R2, 0x18 ;  /* 0x0000000207027211 */ /* 0x000fce00078ec0ff */
.L_x_11:
[----:B------:R-:W-:Y:S01]  /*0150*/  MOV R8, R15 ;  /* 0x0000000f00087202 */ /* 0x000fe20000000f00 */
[----:B------:R-:W-:Y:S01]  /*0160*/  IMAD R6, R14, R4, RZ ;  /* 0x000000040e067224 */ /* 0x000fe200078e02ff */
[----:B------:R-:W-:Y:S01]  /*0170*/  UMOV UR5, URZ ;  /* 0x000000ff00057c82 */ /* 0x000fe20008000000 */
[----:B0-----:R-:W-:Y:S02]  /*0180*/  IMAD.MOV.U32 R9, RZ, RZ, R14 ;  /* 0x000000ffff097224 */ /* 0x001fe400078e000e */
[----:B------:R-:W-:Y:S02]  /*0190*/  IMAD R11, R15, R5, R6 ;  /* 0x000000050f0b7224 */ /* 0x000fe400078e0206 */
[----:B------:R-:W-:-:S04]  /*01a0*/  IMAD.WIDE.U32 R8, R4, UR4, R8 ;  /* 0x0000000404087c25 */ /* 0x000fc8000f8e0008 */
[----:B------:R-:W-:Y:S01]  /*01b0*/  IMAD.WIDE.U32 R6, R15, R4, UR4 ;  /* 0x000000040f067e25 */ /* 0x000fe2000f8e0004 */
[----:B------:R-:W-:-:S03]  /*01c0*/  LEA R10, P1, R8, UR12, 0x2 ;  /* 0x0000000c080a7c11 */ /* 0x000fc6000f8210ff */
[----:B------:R-:W-:Y:S01]  /*01d0*/  IMAD R9, R5, UR4, R9 ;  /* 0x0000000405097c24 */ /* 0x000fe2000f8e0209 */
[----:B------:R-:W-:Y:S01]  /*01e0*/  LEA R12, P2, R6, UR14, 0x2 ;  /* 0x0000000e060c7c11 */ /* 0x000fe2000f8410ff */
[----:B------:R-:W-:-:S03]  /*01f0*/  IMAD.IADD R7, R7, 0x1, R11 ;  /* 0x0000000107077824 */ /* 0x000fc600078e020b */
[----:B------:R-:W-:Y:S02]  /*0200*/  LEA.HI.X R11, R8, UR13, R9, 0x2, P1 ;  /* 0x0000000d080b7c11 */ /* 0x000fe400088f1409 */
[----:B------:R-:W-:-:S03]  /*0210*/  LEA.HI.X R13, R6, UR15, R7, 0x2, P2 ;  /* 0x0000000f060d7c11 */ /* 0x000fc600090f1407 */
[----:B------:R-:W2:Y:S04]  /*0220*/  LDG.E R10, desc[UR8][R10.64] ;  /* 0x000000080a0a7981 */ /* 0x000ea8000c1e1900 */
[----:B------:R-:W3:Y:S01]  /*0230*/  LDG.E R12, desc[UR8][R12.64] ;  /* 0x000000080c0c7981 */ /* 0x000ee2000c1e1900 */
[C---:B------:R-:W-:Y:S02]  /*0240*/  IMAD R7, R15.reuse, 0x4, R0 ;  /* 0x000000040f077824 */ /* 0x040fe400078e0200 */
[C---:B------:R-:W-:Y:S01]  /*0250*/  IMAD R9, R15.reuse, 0x4, R2 ;  /* 0x000000040f097824 */ /* 0x040fe200078e0202 */
[----:B------:R-:W-:-:S04]  /*0260*/  IADD3 R15, P1, PT, R15, UR10, RZ ;  /* 0x0000000a0f0f7c10 */ /* 0x000fc8000ff3e0ff */
[----:B------:R-:W-:Y:S02]  /*0270*/  IADD3.X R14, PT, PT, RZ, R14, RZ, P1, !PT ;  /* 0x0000000eff0e7210 */ /* 0x000fe40000ffe4ff */
[----:B------:R-:W-:-:S04]  /*0280*/  ISETP.GE.U32.AND P1, PT, R15, R4, PT ;  /* 0x000000040f00720c */ /* 0x000fc80003f26070 */
[----:B------:R-:W-:Y:S01]  /*0290*/  ISETP.GE.U32.AND.EX P1, PT, R14, R5, PT, P1 ;  /* 0x000000050e00720c */ /* 0x000fe20003f26110 */
[----:B--2---:R0:W-:Y:S04]  /*02a0*/  STS [R7], R10 ;  /* 0x0000000a07007388 */ /* 0x0041e80000000800 */
[----:B---3--:R0:W-:Y:S08]  /*02b0*/  STS [R9], R12 ;  /* 0x0000000c09007388 */ /* 0x0081f00000000800 */
[----:B------:R-:W-:Y:S05]  /*02c0*/  @!P1 BRA `(.L_x_11) ;  /* 0xfffffffc00a09947 */ /* 0x000fea000383ffff */
.L_x_10:
[----:B------:R-:W-:Y:S05]  /*02d0*/  BSYNC.RECONVERGENT B0 ;  /* 0x0000000000007941 */ /* 0x000fea0003800200 */
.L_x_9:
[----:B------:R-:W-:Y:S06]  /*02e0*/  BAR.SYNC.DEFER_BLOCKING 0x0 ;  /* 0x0000000000007b1d */ /* 0x000fec0000010000 */
[----:B------:R-:W-:Y:S05]  /*02f0*/  @P0 EXIT ;  /* 0x000000000000094d */ /* 0x000fea0003800000 */
[----:B------:R-:W1:Y:S01]  /*0300*/  S2UR UR6, SR_CgaCtaId ;  /* 0x00000000000679c3 */ /* 0x000e620000008800 */
[C---:B------:R-:W-:Y:S01]  /*0310*/  LOP3.LUT R28, R4.reuse, 0x7, RZ, 0xc0, !PT ;  /* 0x00000007041c7812 */ /* 0x040fe200078ec0ff */
[----:B------:R-:W-:Y:S01]  /*0320*/  UMOV UR5, 0x400 ;  /* 0x0000040000057882 */ /* 0x000fe20000000000 */
[----:B------:R-:W-:Y:S01]  /*0330*/  LOP3.LUT R27, R4, 0x3, RZ, 0xc0, !PT ;  /* 0x00000003041b7812 */ /* 0x000fe200078ec0ff */
[----:B------:R-:W-:Y:S01]  /*0340*/  UIADD3 UR7, UPT, UPT, UR5, 0x1000, URZ ;  /* 0x0000100005077890 */ /* 0x000fe2000fffe0ff */
[----:B------:R-:W-:Y:S02]  /*0350*/  IADD3 R0, P1, PT, R28, -0x1, RZ ;  /* 0xffffffff1c007810 */ /* 0x000fe40007f3e0ff */
[----:B------:R-:W-:Y:S02]  /*0360*/  LOP3.LUT R2, R4, 0xfffffff8, RZ, 0xc0, !PT ;  /* 0xfffffff804027812 */ /* 0x000fe400078ec0ff */
[----:B------:R-:W-:Y:S01]  /*0370*/  ISETP.GE.U32.AND P0, PT, R0, 0x3, PT ;  /* 0x000000030000780c */ /* 0x000fe20003f06070 */
[----:B------:R-:W-:-:S05]  /*0380*/  IMAD.X R0, RZ, RZ, -0x1, P1 ;  /* 0xffffffffff007424 */ /* 0x000fca00008e06ff */
[----:B------:R-:W-:Y:S01]  /*0390*/  ISETP.GE.U32.AND.EX P0, PT, R0, RZ, PT, P0 ;  /* 0x000000ff0000720c */ /* 0x000fe20003f06100 */
[----:B-1----:R-:W-:Y:S02]  /*03a0*/  ULEA UR7, UR6, UR7, 0x18 ;  /* 0x0000000706077291 */ /* 0x002fe4000f8ec0ff */
[----:B------:R-:W-:-:S04]  /*03b0*/  ULEA UR6, UR6, UR5, 0x18 ;  /* 0x0000000506067291 */ /* 0x000fc8000f8ec0ff */
[----:B------:R-:W-:-:S08]  /*03c0*/  IMAD.U32 R0, RZ, RZ, UR7 ;  /* 0x00000007ff007e24 */ /* 0x000fd0000f8e00ff */
.L_x_17:
[----:B------:R-:W1:Y:S01]  /*03d0*/  LDC.64 R22, c[0x0][0x398] ;  /* 0x0000e600ff167b82 */ /* 0x000e620000000a00 */
[----:B------:R-:W-:-:S07]  /*03e0*/  UMOV UR5, URZ ;  /* 0x000000ff00057c82 */ /* 0x000fce0008000000 */
[----:B------:R-:W2:Y:S01]  /*03f0*/  LDC.64 R30, c[0x0][0x390] ;  /* 0x0000e400ff1e7b82 */ /* 0x000ea20000000a00 */
[-C--:B-1----:R-:W-:Y:S02]  /*0400*/  IMAD R6, R20, R22.reuse, RZ ;  /* 0x0000001614067224 */ /* 0x082fe400078e02ff */
[----:B------:R-:W-:-:S04]  /*0410*/  IMAD.WIDE.U32 R4, R3, R22, UR4 ;  /* 0x0000000403047e25 */ /* 0x000fc8000f8e0016 */
[----:B0-----:R-:W-:Y:S01]  /*0420*/  IMAD R7, R3, R23, R6 ;  /* 0x0000001703077224 */ /* 0x001fe200078e0206 */
[----:B--2---:R-:W-:-:S03]  /*0430*/  LEA R30, P1, R4, R30, 0x2 ;  /* 0x0000001e041e7211 */ /* 0x004fc600078210ff */
[----:B------:R-:W-:-:S05]  /*0440*/  IMAD.IADD R5, R5, 0x1, R7 ;  /* 0x0000000105057824 */ /* 0x000fca00078e0207 */
[----:B------:R-:W-:-:S05]  /*0450*/  LEA.HI.X R31, R4, R31, R5, 0x2, P1 ;  /* 0x0000001f041f7211 */ /* 0x000fca00008f1405 */
[----:B------:R0:W5:Y:S01]  /*0460*/  LDG.E R15, desc[UR8][R30.64] ;  /* 0x000000081e0f7981 */ /* 0x000162000c1e1900 */
[----:B------:R-:W-:Y:S01]  /*0470*/  ISETP.GE.U32.AND P1, PT, R22, 0x8, PT ;  /* 0x000000081600780c */ /* 0x000fe20003f26070 */
[----:B------:R-:W-:-:S03]  /*0480*/  HFMA2 R13, -RZ, RZ, 0, 0 ;  /* 0x00000000ff0d7431 */ /* 0x000fc600000001ff */
[----:B------:R-:W-:-:S13]  /*0490*/  ISETP.GE.U32.AND.EX P1, PT, R23, RZ, PT, P1 ;  /* 0x000000ff1700720c */ /* 0x000fda0003f26110 */
[----:B0-----:R-:W-:Y:S05]  /*04a0*/  @!P1 BRA `(.L_x_12) ;  /* 0x00000000007c9947 */ /* 0x001fea0003800000 */
[----:B------:R-:W0:Y:S01]  /*04b0*/  S2UR UR7, SR_CgaCtaId ;  /* 0x00000000000779c3 */ /* 0x000e220000008800 */
[----:B------:R-:W1:Y:S01]  /*04c0*/  LDCU UR11, c[0x0][0x39c] ;  /* 0x00007380ff0b77ac */ /* 0x000e620008000800 */
[----:B------:R-:W-:Y:S01]  /*04d0*/  IMAD.MOV.U32 R21, RZ, RZ, R2 ;  /* 0x000000ffff157224 */ /* 0x000fe200078e0002 */
[----:B------:R-:W-:Y:S02]  /*04e0*/  UMOV UR5, 0x400 ;  /* 0x0000040000057882 */ /* 0x000fe40000000000 */
[----:B------:R-:W-:Y:S01]  /*04f0*/  UIADD3 UR5, UPT, UPT, UR5, 0x1000, URZ ;  /* 0x0000100005057890 */ /* 0x000fe2000fffe0ff */
[----:B-1----:R-:W-:-:S03]  /*0500*/  MOV R25, UR11 ;  /* 0x0000000b00197c02 */ /* 0x002fc60008000f00 */
[----:B0-----:R-:W-:Y:S02]  /*0510*/  ULEA UR5, UR7, UR5, 0x18 ;  /* 0x0000000507057291 */ /* 0x001fe4000f8ec0ff */
[----:B------:R-:W-:-:S04]  /*0520*/  UIADD3 UR7, UPT, UPT, UR6, 0x10, URZ ;  /* 0x0000001006077890 */ /* 0x000fc8000fffe0ff */
[----:B------:R-:W-:Y:S02]  /*0530*/  IMAD.U32 R0, RZ, RZ, UR5 ;  /* 0x00000005ff007e24 */ /* 0x000fe4000f8e00ff */
[----:B------:R-:W-:Y:S02]  /*0540*/  IMAD.U32 R24, RZ, RZ, UR7 ;  /* 0x00000007ff187e24 */ /* 0x000fe4000f8e00ff */
[----:B------:R-:W-:-:S07]  /*0550*/  VIADD R26, R0, 0x10 ;  /* 0x00000010001a7836 */ /* 0x000fce0000000000 */
.L_x_13:
[----:B------:R-:W-:Y:S01]  /*0560*/  LDS.128 R4, [R24+-0x10] ;  /* 0xfffff00018047984 */ /* 0x000fe20000000c00 */
[----:B------:R-:W-:-:S03]  /*0570*/  IADD3 R21, P1, PT, R21, -0x8, RZ ;  /* 0xfffffff815157810 */ /* 0x000fc60007f3e0ff */
[----:B------:R-:W0:Y:S01]  /*0580*/  LDS.128 R8, [R26+-0x10] ;  /* 0xfffff0001a087984 */ /* 0x000e220000000c00 */
[----:B------:R-:W-:Y:S02]  /*0590*/  IADD3.X R25, PT, PT, R25, -0x1, RZ, P1, !PT ;  /* 0xffffffff19197810 */ /* 0x000fe40000ffe4ff */
[----:B------:R-:W-:Y:S01]  /*05a0*/  ISETP.NE.U32.AND P1, PT, R21, RZ, PT ;  /* 0x000000ff1500720c */ /* 0x000fe20003f25070 */
[----:B------:R1:W-:Y:S03]  /*05b0*/  LDS.128 R16, [R26] ;  /* 0x000000001a107984 */ /* 0x0003e60000000c00 */
[----:B------:R-:W-:Y:S01]  /*05c0*/  ISETP.NE.AND.EX P1, PT, R25, RZ, PT, P1 ;  /* 0x000000ff1900720c */ /* 0x000fe20003f25310 */
[----:B-1----:R-:W-:Y:S02]  /*05d0*/  VIADD R26, R26, 0x20 ;  /* 0x000000201a1a7836 */ /* 0x002fe40000000000 */
[----:B0----5:R-:W-:-:S02]  /*05e0*/  FFMA R4, R4, R8, R15 ;  /* 0x0000000804047223 */ /* 0x021fc4000000000f */
[----:B------:R0:W1:Y:S02]  /*05f0*/  LDS.128 R12, [R24] ;  /* 0x00000000180c7984 */ /* 0x0000640000000c00 */
[----:B------:R-:W-:-:S04]  /*0600*/  FFMA R5, R5, R9, R4 ;  /* 0x0000000905057223 */ /* 0x000fc80000000004 */
[----:B------:R-:W-:Y:S01]  /*0610*/  FFMA R6, R6, R10, R5 ;  /* 0x0000000a06067223 */ /* 0x000fe20000000005 */
[----:B0-----:R-:W-:-:S03]  /*0620*/  VIADD R24, R24, 0x20 ;  /* 0x0000002018187836 */ /* 0x001fc60000000000 */
[----:B------:R-:W-:-:S04]  /*0630*/  FFMA R7, R7, R11, R6 ;  /* 0x0000000b07077223 */ /* 0x000fc80000000006 */
[----:B-1----:R-:W-:-:S04]  /*0640*/  FFMA R12, R12, R16, R7 ;  /* 0x000000100c0c7223 */ /* 0x002fc80000000007 */
[----:B------:R-:W-:-:S04]  /*0650*/  FFMA R13, R13, R17, R12 ;  /* 0x000000110d0d7223 */ /* 0x000fc8000000000c */
[----:B------:R-:W-:-:S04]  /*0660*/  FFMA R14, R14, R18, R13 ;  /* 0x000000120e0e7223 */ /* 0x000fc8000000000d */
[----:B------:R-:W-:Y:S01]  /*0670*/  FFMA R15, R15, R19, R14 ;  /* 0x000000130f0f7223 */ /* 0x000fe2000000000e */
[----:B------:R-:W-:Y:S06]  /*0680*/  @P1 BRA `(.L_x_13) ;  /* 0xfffffffc00b41947 */ /* 0x000fec000383ffff */
[----:B------:R-:W-:-:S07]  /*0690*/  MOV R13, R2 ;  /* 0x00000002000d7202 */ /* 0x000fce0000000f00 */
.L_x_12:
[----:B------:R-:W-:-:S04]  /*06a0*/  ISETP.NE.U32.AND P1, PT, R28, RZ, PT ;  /* 0x000000ff1c00720c */ /* 0x000fc80003f25070 */
[----:B------:R-:W-:-:S13]  /*06b0*/  ISETP.NE.AND.EX P1, PT, RZ, RZ, PT, P1 ;  /* 0x000000ffff00720c */ /* 0x000fda0003f25310 */
[----:B------:R-:W-:Y:S05]  /*06c0*/  @!P1 BRA `(.L_x_14) ;  /* 0x00000000007c9947 */ /* 0x000fea0003800000 */
[----:B------:R-:W-:-:S04]  /*06d0*/  ISETP.NE.U32.AND P1, PT, R27, RZ, PT ;  /* 0x000000ff1b00720c */ /* 0x000fc80003f25070 */
[----:B------:R-:W-:Y:S01]  /*06e0*/  ISETP.NE.AND.EX P1, PT, RZ, RZ, PT, P1 ;  /* 0x000000ffff00720c */ /* 0x000fe20003f25310 */
[----:B------:R-:W-:-:S12]  /*06f0*/  @!P0 BRA `(.L_x_15) ;  /* 0x00000000002c8947 */ /* 0x000fd80003800000 */
[C---:B------:R-:W-:Y:S01]  /*0700*/  LEA R12, R13.reuse, UR6, 0x2 ;  /* 0x000000060d0c7c11 */ /* 0x040fe2000f8e10ff */
[C---:B------:R-:W-:Y:S02]  /*0710*/  IMAD R14, R13.reuse, 0x4, R0 ;  /* 0x000000040d0e7824 */ /* 0x040fe400078e0200 */
[----:B------:R-:W-:Y:S02]  /*0720*/  VIADD R13, R13, 0x4 ;  /* 0x000000040d0d7836 */ /* 0x000fe40000000000 */
[----:B------:R-:W-:Y:S04]  /*0730*/  LDS.64 R4, [R12] ;  /* 0x000000000c047984 */ /* 0x000fe80000000a00 */
[----:B------:R-:W0:Y:S04]  /*0740*/  LDS.64 R6, [R14] ;  /* 0x000000000e067984 */ /* 0x000e280000000a00 */
[----:B------:R-:W-:Y:S04]  /*0750*/  LDS.64 R8, [R12+0x8] ;  /* 0x000008000c087984 */ /* 0x000fe80000000a00 */
[----:B------:R-:W1:Y:S01]  /*0760*/  LDS.64 R10, [R14+0x8] ;  /* 0x000008000e0a7984 */ /* 0x000e620000000a00 */
[----:B0----5:R-:W-:-:S04]  /*0770*/  FFMA R4, R4, R6, R15 ;  /* 0x0000000604047223 */ /* 0x021fc8000000000f */
[----:B------:R-:W-:-:S04]  /*0780*/  FFMA R5, R5, R7, R4 ;  /* 0x0000000705057223 */ /* 0x000fc80000000004 */
[----:B-1----:R-:W-:-:S04]  /*0790*/  FFMA R8, R8, R10, R5 ;  /* 0x0000000a08087223 */ /* 0x002fc80000000005 */
[----:B------:R-:W-:-:S07]  /*07a0*/  FFMA R15, R9, R11, R8 ;  /* 0x0000000b090f7223 */ /* 0x000fce0000000008 */
.L_x_15:
[----:B------:R-:W-:Y:S05]  /*07b0*/  @!P1 BRA `(.L_x_14) ;  /* 0x0000000000409947 */ /* 0x000fea0003800000 */
[----:B------:R-:W-:Y:S02]  /*07c0*/  ISETP.NE.U32.AND P1, PT, R27, 0x1, PT ;  /* 0x000000011b00780c */ /* 0x000fe40003f25070 */
[----:B------:R-:W-:Y:S02]  /*07d0*/  LOP3.LUT P2, RZ, R22, 0x1, RZ, 0xc0, !PT ;  /* 0x0000000116ff7812 */ /* 0x000fe4000784c0ff */
[----:B------:R-:W-:-:S13]  /*07e0*/  ISETP.NE.AND.EX P1, PT, RZ, RZ, PT, P1 ;  /* 0x000000ffff00720c */ /* 0x000fda0003f25310 */
[----:B------:R-:W-:Y:S05]  /*07f0*/  @!P1 BRA `(.L_x_16) ;  /* 0x00000000001c9947 */ /* 0x000fea0003800000 */
[C---:B------:R-:W-:Y:S01]  /*0800*/  LEA R4, R13.reuse, UR6, 0x2 ;  /* 0x000000060d047c11 */ /* 0x040fe2000f8e10ff */
[C---:B------:R-:W-:Y:S01]  /*0810*/  IMAD R6, R13.reuse, 0x4, R0 ;  /* 0x000000040d067824 */ /* 0x040fe200078e0200 */
[----:B------:R-:W-:-:S04]  /*0820*/  IADD3 R13, PT, PT, R13, 0x2, RZ ;  /* 0x000000020d0d7810 */ /* 0x000fc80007ffe0ff */
[----:B------:R-:W-:Y:S04]  /*0830*/  LDS.64 R4, [R4] ;  /* 0x0000000004047984 */ /* 0x000fe80000000a00 */
[----:B------:R-:W0:Y:S02]  /*0840*/  LDS.64 R6, [R6] ;  /* 0x0000000006067984 */ /* 0x000e240000000a00 */
[----:B0----5:R-:W-:-:S04]  /*0850*/  FFMA R8, R4, R6, R15 ;  /* 0x0000000604087223 */ /* 0x021fc8000000000f */
[----:B------:R-:W-:-:S07]  /*0860*/  FFMA R15, R5, R7, R8 ;  /* 0x00000007050f7223 */ /* 0x000fce0000000008 */
.L_x_16:
[C---:B------:R-:W-:Y:S01]  /*0870*/  @P2 LEA R4, R13.reuse, UR6, 0x2 ;  /* 0x000000060d042c11 */ /* 0x040fe2000f8e10ff */
[----:B------:R-:W-:-:S05]  /*0880*/  @P2 IMAD R5, R13, 0x4, R0 ;  /* 0x000000040d052824 */ /* 0x000fca00078e0200 */
[----:B------:R-:W-:Y:S04]  /*0890*/  @P2 LDS R4, [R4] ;  /* 0x0000000004042984 */ /* 0x000fe80000000800 */
[----:B------:R-:W0:Y:S02]  /*08a0*/  @P2 LDS R5, [R5] ;  /* 0x0000000005052984 */ /* 0x000e240000000800 */
[----:B0----5:R-:W-:-:S07]  /*08b0*/  @P2 FFMA R15, R4, R5, R15 ;  /* 0x00000005040f2223 */ /* 0x021fce000000000f */
.L_x_14:
[----:B------:R-:W-:Y:S01]  /*08c0*/  IADD3 R3, P2, PT, R3, UR10, RZ ;  /* 0x0000000a03037c10 */ /* 0x000fe2000ff5e0ff */
[----:B-----5:R1:W-:Y:S03]  /*08d0*/  STG.E desc[UR8][R30.64], R15 ;  /* 0x0000000f1e007986 */ /* 0x0203e6000c101908 */
[----:B------:R-:W-:Y:S01]  /*08e0*/  ISETP.GE.U32.AND P1, PT, R3, R22, PT ;  /* 0x000000160300720c */ /* 0x000fe20003f26070 */
[----:B------:R-:W-:-:S05]  /*08f0*/  IMAD.X R20, RZ, RZ, R20, P2 ;  /* 0x000000ffff147224 */ /* 0x000fca00010e0614 */
[----:B------:R-:W-:-:S13]  /*0900*/  ISETP.GE.U32.AND.EX P1, PT, R20, R23, PT, P1 ;  /* 0x000000171400720c */ /* 0x000fda0003f26110 */
[----:B-1----:R-:W-:Y:S05]  /*0910*/  @!P1 BRA `(.L_x_17) ;  /* 0xfffffff800ac9947 */ /* 0x002fea000383ffff */
[----:B------:R-:W-:Y:S05]  /*0920*/  EXIT ;  /* 0x000000000000794d */ /* 0x000fea0003800000 */
.L_x_18:
        /* <DEDUP_REMOVED lines=13> */
.L_x_20:


//--------------------- .nv.shared._Z16count_zero_elemsPKfmPf --------------------------
	.section	.nv.shared._Z16count_zero_elemsPKfmPf,"aw",@nobits
	.sectionflags	@""
	.align	4
.nv.shared._Z16count_zero_elemsPKfmPf:
	.zero		5120


//--------------------- .nv.shared.reserved.0     --------------------------
	.section	.nv.shared.reserved.0,"aw",@nobits
	.weak		__nv_reservedSMEM_offset_0_alias
	.size		__nv_reservedSMEM_offset_0_alias, 0, 64
	.other		__nv_reservedSMEM_offset_0_alias,@"STO_CUDA_RESERVED_SHARED STV_DEFAULT"
__nv_reservedSMEM_offset_0_alias:
	.zero		0
	.zero		64


//--------------------- .nv.shared._Z9cuda_gemmPKfS0_Pfm --------------------------
	.section	.nv.shared._Z9cuda_gemmPKfS0_Pfm,"aw",@nobits
	.sectionflags	@""
	.align	4
.nv.shared._Z9cuda_gemmPKfS0_Pfm:
	.zero		9216


//--------------------- .nv.constant0._Z16count_zero_elemsPKfmPf --------------------------
	.section	.nv.constant0._Z16count_zero_elemsPKfmPf,"a",@progbits
	.sectionflags	@""
	.align	4
.nv.constant0._Z16count_zero_elemsPKfmPf:
	.zero		920


//--------------------- .nv.constant0._Z9cuda_gemmPKfS0_Pfm --------------------------
	.section	.nv.constant0._Z9cuda_gemmPKfS0_Pfm,"a",@progbits
	.sectionflags	@""
	.align	4
.nv.constant0._Z9cuda_gemmPKfS0_Pfm:
	.zero		928


//--------------------- SYMBOLS --------------------------

	.type		.nv.reservedSmem.offset0,@object
	.size		.nv.reservedSmem.offset0,0x4
	.type		.nv.reservedSmem.cap,@object
	.size		.nv.reservedSmem.cap,0x4
